//
// Generated by NVIDIA NVVM Compiler
//
// Compiler Build ID: CL-36424714
// Cuda compilation tools, release 13.0, V13.0.88
// Based on NVVM 20.0.0
//

.version 9.0
.target sm_100
.address_size 64

	// .globl	_Z10stencil_1DPiS_
// _ZZ10stencil_1DPiS_E4temp has been demoted

.visible .entry _Z10stencil_1DPiS_(
	.param .u64 .ptr .align 1 _Z10stencil_1DPiS__param_0,
	.param .u64 .ptr .align 1 _Z10stencil_1DPiS__param_1
)
{
	.reg .pred 	%p<2>;
	.reg .b32 	%r<24>;
	.reg .b64 	%rd<9>;
	// demoted variable
	.shared .align 4 .b8 _ZZ10stencil_1DPiS_E4temp[52];
	ld.param.u64 	%rd3, [_Z10stencil_1DPiS__param_0];
	ld.param.u64 	%rd2, [_Z10stencil_1DPiS__param_1];
	cvta.to.global.u64 	%rd4, %rd3;
	mov.u32 	%r3, %ctaid.x;
	mov.u32 	%r4, %ntid.x;
	mov.u32 	%r5, %tid.x;
	mad.lo.s32 	%r1, %r3, %r4, %r5;
	mul.wide.s32 	%rd5, %r1, 4;
	add.s64 	%rd1, %rd4, %rd5;
	ld.global.u32 	%r6, [%rd1];
	shl.b32 	%r7, %r5, 2;
	mov.u32 	%r8, _ZZ10stencil_1DPiS_E4temp;
	add.s32 	%r2, %r8, %r7;
	st.shared.u32 	[%r2+12], %r6;
	setp.gt.u32 	%p1, %r5, 2;
	@%p1 bra 	$L__BB0_2;
	ld.global.u32 	%r9, [%rd1+-12];
	st.shared.u32 	[%r2], %r9;
	ld.global.u32 	%r10, [%rd1+28];
	st.shared.u32 	[%r2+40], %r10;
$L__BB0_2:
	bar.sync 	0;
	ld.shared.u32 	%r11, [%r2];
	ld.shared.u32 	%r12, [%r2+4];
	add.s32 	%r13, %r12, %r11;
	ld.shared.u32 	%r14, [%r2+8];
	add.s32 	%r15, %r14, %r13;
	ld.shared.u32 	%r16, [%r2+12];
	add.s32 	%r17, %r16, %r15;
	ld.shared.u32 	%r18, [%r2+16];
	add.s32 	%r19, %r18, %r17;
	ld.shared.u32 	%r20, [%r2+20];
	add.s32 	%r21, %r20, %r19;
	ld.shared.u32 	%r22, [%r2+24];
	add.s32 	%r23, %r22, %r21;
	cvta.to.global.u64 	%rd6, %rd2;
	add.s64 	%rd8, %rd6, %rd5;
	st.global.u32 	[%rd8], %r23;
	ret;

}


// ===== COMPILED SASS (sm_100) =====

	.target	sm_100

	.elftype	@"ET_EXEC"


//--------------------- .note.nv.tkinfo           --------------------------
	.section	.note.nv.tkinfo,"",@"SHT_NOTE"
	.sectionflags	@"SHF_NOTE_NV_TKINFO"
	.tkinfo
        /*0018*/ 	.word	0x00000002
        /*0030*/ 	.string	""
        /*0030*/ 	.string	"ptxas"
        /*0030*/ 	.string	"Cuda compilation tools, release 13.0, V13.0.88"
        /*0030*/ 	.string	"Build cuda_13.0.r13.0/compiler.36424714_0"
        /*0030*/ 	.string	"-arch sm_100 -m 64 "



//--------------------- .note.nv.cuinfo           --------------------------
	.section	.note.nv.cuinfo,"",@"SHT_NOTE"
	.sectionflags	@"SHF_NOTE_NV_CUINFO"
        /*0018*/ 	.short	0x0002
        /*001a*/ 	.short	0x0064
        /*001c*/ 	.short	0x0082
	.zero		2


//--------------------- .nv.info                  --------------------------
	.section	.nv.info,"",@"SHT_CUDA_INFO"
	.align	4


	//----- nvinfo : EIATTR_REGCOUNT
	.align		4
        /*0000*/ 	.byte	0x04, 0x2f
        /*0002*/ 	.short	(.L_1 - .L_0)
	.align		4
.L_0:
        /*0004*/ 	.word	index@(_Z10stencil_1DPiS_)
        /*0008*/ 	.word	0x00000011


	//----- nvinfo : EIATTR_FRAME_SIZE
	.align		4
.L_1:
        /*000c*/ 	.byte	0x04, 0x11
        /*000e*/ 	.short	(.L_3 - .L_2)
	.align		4
.L_2:
        /*0010*/ 	.word	index@(_Z10stencil_1DPiS_)
        /*0014*/ 	.word	0x00000000


	//----- nvinfo : EIATTR_MIN_STACK_SIZE
	.align		4
.L_3:
        /*0018*/ 	.byte	0x04, 0x12
        /*001a*/ 	.short	(.L_5 - .L_4)
	.align		4
.L_4:
        /*001c*/ 	.word	index@(_Z10stencil_1DPiS_)
        /*0020*/ 	.word	0x00000000
.L_5:


//--------------------- .nv.compat                --------------------------
	.section	.nv.compat,"",@"SHT_CUDA_COMPAT_INFO"
	.align	4
        /*0000*/ 	.byte	0x02, 0x09, 0x00, 0x00, 0x02, 0x02, 0x01, 0x00, 0x02, 0x05, 0x05, 0x00, 0x03, 0x07, 0x01, 0x01
        /*0010*/ 	.byte	0x02, 0x03, 0x00, 0x00, 0x02, 0x06, 0x01, 0x00, 0x04, 0x0b, 0x08, 0x00, 0x09, 0x00, 0x00, 0x00
        /*0020*/ 	.byte	0x00, 0x00, 0x00, 0x00


//--------------------- .nv.info._Z10stencil_1DPiS_ --------------------------
	.section	.nv.info._Z10stencil_1DPiS_,"",@"SHT_CUDA_INFO"
	.sectionflags	@""
	.align	4


	//----- nvinfo : EIATTR_CUDA_API_VERSION
	.align		4
        /*0000*/ 	.byte	0x04, 0x37
        /*0002*/ 	.short	(.L_7 - .L_6)
.L_6:
        /*0004*/ 	.word	0x00000082


	//----- nvinfo : EIATTR_KPARAM_INFO
	.align		4
.L_7:
        /*0008*/ 	.byte	0x04, 0x17
        /*000a*/ 	.short	(.L_9 - .L_8)
.L_8:
        /*000c*/ 	.word	0x00000000
        /*0010*/ 	.short	0x0001
        /*0012*/ 	.short	0x0008
        /*0014*/ 	.byte	0x00, 0xf5, 0x21, 0x00


	//----- nvinfo : EIATTR_KPARAM_INFO
	.align		4
.L_9:
        /*0018*/ 	.byte	0x04, 0x17
        /*001a*/ 	.short	(.L_11 - .L_10)
.L_10:
        /*001c*/ 	.word	0x00000000
        /*0020*/ 	.short	0x0000
        /*0022*/ 	.short	0x0000
        /*0024*/ 	.byte	0x00, 0xf5, 0x21, 0x00


	//----- nvinfo : EIATTR_SPARSE_MMA_MASK
	.align		4
.L_11:
        /*0028*/ 	.byte	0x03, 0x50
        /*002a*/ 	.short	0x0000


	//----- nvinfo : EIATTR_MAXREG_COUNT
	.align		4
        /*002c*/ 	.byte	0x03, 0x1b
        /*002e*/ 	.short	0x00ff


	//----- nvinfo : EIATTR_NUM_BARRIERS
	.align		4
        /*0030*/ 	.byte	0x02, 0x4c
        /*0032*/ 	.byte	0x01
	.zero		1


	//----- nvinfo : EIATTR_MERCURY_ISA_VERSION
	.align		4
        /*0034*/ 	.byte	0x03, 0x5f
        /*0036*/ 	.short	0x0101


	//----- nvinfo : EIATTR_VRC_CTA_INIT_COUNT
	.align		4
        /*0038*/ 	.byte	0x02, 0x4a
	.zero		1
	.zero		1


	//----- nvinfo : EIATTR_EXIT_INSTR_OFFSETS
	.align		4
        /*003c*/ 	.byte	0x04, 0x1c
        /*003e*/ 	.short	(.L_13 - .L_12)


	//   ....[0]....
.L_12:
        /*0040*/ 	.word	0x00000210


	//----- nvinfo : EIATTR_CBANK_PARAM_SIZE
	.align		4
.L_13:
        /*0044*/ 	.byte	0x03, 0x19
        /*0046*/ 	.short	0x0010


	//----- nvinfo : EIATTR_PARAM_CBANK
	.align		4
        /*0048*/ 	.byte	0x04, 0x0a
        /*004a*/ 	.short	(.L_15 - .L_14)
	.align		4
.L_14:
        /*004c*/ 	.word	index@(.nv.constant0._Z10stencil_1DPiS_)
        /*0050*/ 	.short	0x0380
        /*0052*/ 	.short	0x0010


	//----- nvinfo : EIATTR_SW_WAR
	.align		4
.L_15:
        /*0054*/ 	.byte	0x04, 0x36
        /*0056*/ 	.short	(.L_17 - .L_16)
.L_16:
        /*0058*/ 	.word	0x00000008
.L_17:


//--------------------- .nv.callgraph             --------------------------
	.section	.nv.callgraph,"",@"SHT_CUDA_CALLGRAPH"
	.align	4
	.sectionentsize	8
	.align		4
        /*0000*/ 	.word	0x00000000
	.align		4
        /*0004*/ 	.word	0xffffffff
	.align		4
        /*0008*/ 	.word	0x00000000
	.align		4
        /*000c*/ 	.word	0xfffffffe
	.align		4
        /*0010*/ 	.word	0x00000000
	.align		4
        /*0014*/ 	.word	0xfffffffd
	.align		4
        /*0018*/ 	.word	0x00000000
	.align		4
        /*001c*/ 	.word	0xfffffffc


//--------------------- .text._Z10stencil_1DPiS_  --------------------------
	.section	.text._Z10stencil_1DPiS_,"ax",@progbits
	.align	128
        .global         _Z10stencil_1DPiS_
        .type           _Z10stencil_1DPiS_,@function
        .size           _Z10stencil_1DPiS_,(.L_x_1 - _Z10stencil_1DPiS_)
        .other          _Z10stencil_1DPiS_,@"STO_CUDA_ENTRY STV_DEFAULT"
_Z10stencil_1DPiS_:
.text._Z10stencil_1DPiS_:
[----:B------:R-:W-:Y:S01]  /*0000*/  LDC R1, c[0x0][0x37c] ;  /* 0x0000df00ff017b82 */ /* 0x000fe20000000800 */
[----:B------:R-:W0:Y:S07]  /*0010*/  S2R R8, SR_TID.X ;  /* 0x0000000000087919 */ /* 0x000e2e0000002100 */
[----:B------:R-:W1:Y:S01]  /*0020*/  S2UR UR4, SR_CTAID.X ;  /* 0x00000000000479c3 */ /* 0x000e620000002500 */
[----:B------:R-:W2:Y:S07]  /*0030*/  LDCU.64 UR6, c[0x0][0x358] ;  /* 0x00006b00ff0677ac */ /* 0x000eae0008000a00 */
[----:B------:R-:W1:Y:S08]  /*0040*/  LDC R5, c[0x0][0x360] ;  /* 0x0000d800ff057b82 */ /* 0x000e700000000800 */
[----:B------:R-:W3:Y:S01]  /*0050*/  LDC.64 R2, c[0x0][0x380] ;  /* 0x0000e000ff027b82 */ /* 0x000ee20000000a00 */
[----:B0-----:R-:W-:Y:S01]  /*0060*/  ISETP.GT.U32.AND P0, PT, R8, 0x2, PT ;  /* 0x000000020800780c */ /* 0x001fe20003f04070 */
[----:B-1----:R-:W-:-:S04]  /*0070*/  IMAD R5, R5, UR4, R8 ;  /* 0x0000000405057c24 */ /* 0x002fc8000f8e0208 */
[----:B---3--:R-:W-:-:S05]  /*0080*/  IMAD.WIDE R2, R5, 0x4, R2 ;  /* 0x0000000405027825 */ /* 0x008fca00078e0202 */
[----:B--2---:R-:W2:Y:S04]  /*0090*/  LDG.E R0, desc[UR6][R2.64] ;  /* 0x0000000602007981 */ /* 0x004ea8000c1e1900 */
[----:B------:R-:W3:Y:S04]  /*00a0*/  @!P0 LDG.E R4, desc[UR6][R2.64+-0xc] ;  /* 0xfffff40602048981 */ /* 0x000ee8000c1e1900 */
[----:B------:R0:W4:Y:S01]  /*00b0*/  @!P0 LDG.E R6, desc[UR6][R2.64+0x1c] ;  /* 0x00001c0602068981 */ /* 0x000122000c1e1900 */
[----:B------:R-:W1:Y:S01]  /*00c0*/  S2UR UR5, SR_CgaCtaId ;  /* 0x00000000000579c3 */ /* 0x000e620000008800 */
[----:B------:R-:W-:-:S07]  /*00d0*/  UMOV UR4, 0x400 ;  /* 0x0000040000047882 */ /* 0x000fce0000000000 */
[----:B0-----:R-:W0:Y:S01]  /*00e0*/  LDC.64 R2, c[0x0][0x388] ;  /* 0x0000e200ff027b82 */ /* 0x001e220000000a00 */
[----:B-1----:R-:W-:-:S06]  /*00f0*/  ULEA UR4, UR5, UR4, 0x18 ;  /* 0x0000000405047291 */ /* 0x002fcc000f8ec0ff */
[----:B------:R-:W-:Y:S01]  /*0100*/  LEA R7, R8, UR4, 0x2 ;  /* 0x0000000408077c11 */ /* 0x000fe2000f8e10ff */
[----:B0-----:R-:W-:-:S04]  /*0110*/  IMAD.WIDE R2, R5, 0x4, R2 ;  /* 0x0000000405027825 */ /* 0x001fc800078e0202 */
[----:B--2---:R-:W-:Y:S04]  /*0120*/  STS [R7+0xc], R0 ;  /* 0x00000c0007007388 */ /* 0x004fe80000000800 */
[----:B---3--:R-:W-:Y:S04]  /*0130*/  @!P0 STS [R7], R4 ;  /* 0x0000000407008388 */ /* 0x008fe80000000800 */
[----:B----4-:R-:W-:Y:S01]  /*0140*/  @!P0 STS [R7+0x28], R6 ;  /* 0x0000280607008388 */ /* 0x010fe20000000800 */
[----:B------:R-:W-:Y:S06]  /*0150*/  BAR.SYNC.DEFER_BLOCKING 0x0 ;  /* 0x0000000000007b1d */ /* 0x000fec0000010000 */
[----:B------:R-:W-:Y:S04]  /*0160*/  LDS R8, [R7] ;  /* 0x0000000007087984 */ /* 0x000fe80000000800 */
[----:B------:R-:W-:Y:S04]  /*0170*/  LDS R9, [R7+0x4] ;  /* 0x0000040007097984 */ /* 0x000fe80000000800 */
[----:B------:R-:W0:Y:S04]  /*0180*/  LDS R10, [R7+0x8] ;  /* 0x00000800070a7984 */ /* 0x000e280000000800 */
[----:B------:R-:W-:Y:S04]  /*0190*/  LDS R11, [R7+0xc] ;  /* 0x00000c00070b7984 */ /* 0x000fe80000000800 */
[----:B------:R-:W1:Y:S04]  /*01a0*/  LDS R12, [R7+0x10] ;  /* 0x00001000070c7984 */ /* 0x000e680000000800 */
[----:B------:R-:W-:Y:S04]  /*01b0*/  LDS R13, [R7+0x14] ;  /* 0x00001400070d7984 */ /* 0x000fe80000000800 */
[----:B------:R-:W2:Y:S01]  /*01c0*/  LDS R14, [R7+0x18] ;  /* 0x00001800070e7984 */ /* 0x000ea20000000800 */
[----:B0-----:R-:W-:-:S04]  /*01d0*/  IADD3 R8, PT, PT, R10, R9, R8 ;  /* 0x000000090a087210 */ /* 0x001fc80007ffe008 */
[----:B-1----:R-:W-:-:S04]  /*01e0*/  IADD3 R8, PT, PT, R12, R11, R8 ;  /* 0x0000000b0c087210 */ /* 0x002fc80007ffe008 */
[----:B--2---:R-:W-:-:S05]  /*01f0*/  IADD3 R13, PT, PT, R14, R13, R8 ;  /* 0x0000000d0e0d7210 */ /* 0x004fca0007ffe008 */
[----:B------:R-:W-:Y:S01]  /*0200*/  STG.E desc[UR6][R2.64], R13 ;  /* 0x0000000d02007986 */ /* 0x000fe2000c101906 */
[----:B------:R-:W-:Y:S05]  /*0210*/  EXIT ;  /* 0x000000000000794d */ /* 0x000fea0003800000 */
.L_x_0:
[----:B------:R-:W-:-:S00]  /*0220*/  BRA `(.L_x_0) ;  /* 0xfffffffc00fc7947 */ /* 0x000fc0000383ffff */
[----:B------:R-:W-:-:S00]  /*0230*/  NOP ;  /* 0x0000000000007918 */ /* 0x000fc00000000000 */
        /* <DEDUP_REMOVED lines=12> */
.L_x_1:


//--------------------- .nv.shared._Z10stencil_1DPiS_ --------------------------
	.section	.nv.shared._Z10stencil_1DPiS_,"aw",@nobits
	.sectionflags	@""
	.align	4
.nv.shared._Z10stencil_1DPiS_:
	.zero		1076


//--------------------- .nv.shared.reserved.0     --------------------------
	.section	.nv.shared.reserved.0,"aw",@nobits
	.weak		__nv_reservedSMEM_offset_0_alias
	.size		__nv_reservedSMEM_offset_0_alias, 0, 64
	.other		__nv_reservedSMEM_offset_0_alias,@"STO_CUDA_RESERVED_SHARED STV_DEFAULT"
__nv_reservedSMEM_offset_0_alias:
	.zero		0
	.zero		64


//--------------------- .nv.constant0._Z10stencil_1DPiS_ --------------------------
	.section	.nv.constant0._Z10stencil_1DPiS_,"a",@progbits
	.sectionflags	@""
	.align	4
.nv.constant0._Z10stencil_1DPiS_:
	.zero		912


//--------------------- SYMBOLS --------------------------

	.type		.nv.reservedSmem.offset0,@object
	.size		.nv.reservedSmem.offset0,0x4
	.type		.nv.reservedSmem.cap,@object
	.size		.nv.reservedSmem.cap,0x4
